//
// Generated by NVIDIA NVVM Compiler
//
// Compiler Build ID: CL-36424714
// Cuda compilation tools, release 13.0, V13.0.88
// Based on NVVM 20.0.0
//

.version 9.0
.target sm_100
.address_size 64

	// .globl	_Z12testFunctionPfS_S_

.visible .entry _Z12testFunctionPfS_S_(
	.param .u64 .ptr .align 1 _Z12testFunctionPfS_S__param_0,
	.param .u64 .ptr .align 1 _Z12testFunctionPfS_S__param_1,
	.param .u64 .ptr .align 1 _Z12testFunctionPfS_S__param_2
)
{
	.reg .pred 	%p<2>;
	.reg .b32 	%r<2>;
	.reg .b32 	%f<6>;
	.reg .b64 	%rd<9>;

	ld.param.u64 	%rd1, [_Z12testFunctionPfS_S__param_0];
	ld.param.u64 	%rd2, [_Z12testFunctionPfS_S__param_1];
	ld.param.u64 	%rd3, [_Z12testFunctionPfS_S__param_2];
	mov.u32 	%r1, %tid.x;
	setp.gt.u32 	%p1, %r1, 4;
	@%p1 bra 	$L__BB0_2;
	cvta.to.global.u64 	%rd4, %rd1;
	cvta.to.global.u64 	%rd5, %rd2;
	cvta.to.global.u64 	%rd6, %rd3;
	mul.wide.u32 	%rd7, %r1, 4;
	add.s64 	%rd8, %rd4, %rd7;
	ld.global.f32 	%f1, [%rd8];
	ld.global.f32 	%f2, [%rd5];
	add.f32 	%f3, %f1, %f2;
	ld.global.f32 	%f4, [%rd6];
	add.f32 	%f5, %f3, %f4;
	st.global.f32 	[%rd8], %f5;
$L__BB0_2:
	ret;

}


// ===== COMPILED SASS (sm_100) =====

	.target	sm_100

	.elftype	@"ET_EXEC"


//--------------------- .note.nv.tkinfo           --------------------------
	.section	.note.nv.tkinfo,"",@"SHT_NOTE"
	.sectionflags	@"SHF_NOTE_NV_TKINFO"
	.tkinfo
        /*0018*/ 	.word	0x00000002
        /*0030*/ 	.string	""
        /*0030*/ 	.string	"ptxas"
        /*0030*/ 	.string	"Cuda compilation tools, release 13.0, V13.0.88"
        /*0030*/ 	.string	"Build cuda_13.0.r13.0/compiler.36424714_0"
        /*0030*/ 	.string	"-arch sm_100 -m 64 "



//--------------------- .note.nv.cuinfo           --------------------------
	.section	.note.nv.cuinfo,"",@"SHT_NOTE"
	.sectionflags	@"SHF_NOTE_NV_CUINFO"
        /*0018*/ 	.short	0x0002
        /*001a*/ 	.short	0x0064
        /*001c*/ 	.short	0x0082
	.zero		2


//--------------------- .nv.info                  --------------------------
	.section	.nv.info,"",@"SHT_CUDA_INFO"
	.align	4


	//----- nvinfo : EIATTR_REGCOUNT
	.align		4
        /*0000*/ 	.byte	0x04, 0x2f
        /*0002*/ 	.short	(.L_1 - .L_0)
	.align		4
.L_0:
        /*0004*/ 	.word	index@(_Z12testFunctionPfS_S_)
        /*0008*/ 	.word	0x0000000c


	//----- nvinfo : EIATTR_FRAME_SIZE
	.align		4
.L_1:
        /*000c*/ 	.byte	0x04, 0x11
        /*000e*/ 	.short	(.L_3 - .L_2)
	.align		4
.L_2:
        /*0010*/ 	.word	index@(_Z12testFunctionPfS_S_)
        /*0014*/ 	.word	0x00000000


	//----- nvinfo : EIATTR_MIN_STACK_SIZE
	.align		4
.L_3:
        /*0018*/ 	.byte	0x04, 0x12
        /*001a*/ 	.short	(.L_5 - .L_4)
	.align		4
.L_4:
        /*001c*/ 	.word	index@(_Z12testFunctionPfS_S_)
        /*0020*/ 	.word	0x00000000
.L_5:


//--------------------- .nv.compat                --------------------------
	.section	.nv.compat,"",@"SHT_CUDA_COMPAT_INFO"
	.align	4
        /*0000*/ 	.byte	0x02, 0x09, 0x00, 0x00, 0x02, 0x02, 0x01, 0x00, 0x02, 0x05, 0x05, 0x00, 0x03, 0x07, 0x01, 0x01
        /*0010*/ 	.byte	0x02, 0x03, 0x00, 0x00, 0x02, 0x06, 0x01, 0x00, 0x04, 0x0b, 0x08, 0x00, 0x09, 0x00, 0x00, 0x00
        /*0020*/ 	.byte	0x00, 0x00, 0x00, 0x00


//--------------------- .nv.info._Z12testFunctionPfS_S_ --------------------------
	.section	.nv.info._Z12testFunctionPfS_S_,"",@"SHT_CUDA_INFO"
	.sectionflags	@""
	.align	4


	//----- nvinfo : EIATTR_CUDA_API_VERSION
	.align		4
        /*0000*/ 	.byte	0x04, 0x37
        /*0002*/ 	.short	(.L_7 - .L_6)
.L_6:
        /*0004*/ 	.word	0x00000082


	//----- nvinfo : EIATTR_KPARAM_INFO
	.align		4
.L_7:
        /*0008*/ 	.byte	0x04, 0x17
        /*000a*/ 	.short	(.L_9 - .L_8)
.L_8:
        /*000c*/ 	.word	0x00000000
        /*0010*/ 	.short	0x0002
        /*0012*/ 	.short	0x0010
        /*0014*/ 	.byte	0x00, 0xf5, 0x21, 0x00


	//----- nvinfo : EIATTR_KPARAM_INFO
	.align		4
.L_9:
        /*0018*/ 	.byte	0x04, 0x17
        /*001a*/ 	.short	(.L_11 - .L_10)
.L_10:
        /*001c*/ 	.word	0x00000000
        /*0020*/ 	.short	0x0001
        /*0022*/ 	.short	0x0008
        /*0024*/ 	.byte	0x00, 0xf5, 0x21, 0x00


	//----- nvinfo : EIATTR_KPARAM_INFO
	.align		4
.L_11:
        /*0028*/ 	.byte	0x04, 0x17
        /*002a*/ 	.short	(.L_13 - .L_12)
.L_12:
        /*002c*/ 	.word	0x00000000
        /*0030*/ 	.short	0x0000
        /*0032*/ 	.short	0x0000
        /*0034*/ 	.byte	0x00, 0xf5, 0x21, 0x00


	//----- nvinfo : EIATTR_SPARSE_MMA_MASK
	.align		4
.L_13:
        /*0038*/ 	.byte	0x03, 0x50
        /*003a*/ 	.short	0x0000


	//----- nvinfo : EIATTR_MAXREG_COUNT
	.align		4
        /*003c*/ 	.byte	0x03, 0x1b
        /*003e*/ 	.short	0x00ff


	//----- nvinfo : EIATTR_MERCURY_ISA_VERSION
	.align		4
        /*0040*/ 	.byte	0x03, 0x5f
        /*0042*/ 	.short	0x0101


	//----- nvinfo : EIATTR_VRC_CTA_INIT_COUNT
	.align		4
        /*0044*/ 	.byte	0x02, 0x4a
	.zero		1
	.zero		1


	//----- nvinfo : EIATTR_EXIT_INSTR_OFFSETS
	.align		4
        /*0048*/ 	.byte	0x04, 0x1c
        /*004a*/ 	.short	(.L_15 - .L_14)


	//   ....[0]....
.L_14:
        /*004c*/ 	.word	0x00000030


	//   ....[1]....
        /*0050*/ 	.word	0x000000f0


	//----- nvinfo : EIATTR_CBANK_PARAM_SIZE
	.align		4
.L_15:
        /*0054*/ 	.byte	0x03, 0x19
        /*0056*/ 	.short	0x0018


	//----- nvinfo : EIATTR_PARAM_CBANK
	.align		4
        /*0058*/ 	.byte	0x04, 0x0a
        /*005a*/ 	.short	(.L_17 - .L_16)
	.align		4
.L_16:
        /*005c*/ 	.word	index@(.nv.constant0._Z12testFunctionPfS_S_)
        /*0060*/ 	.short	0x0380
        /*0062*/ 	.short	0x0018


	//----- nvinfo : EIATTR_SW_WAR
	.align		4
.L_17:
        /*0064*/ 	.byte	0x04, 0x36
        /*0066*/ 	.short	(.L_19 - .L_18)
.L_18:
        /*0068*/ 	.word	0x00000008
.L_19:


//--------------------- .nv.callgraph             --------------------------
	.section	.nv.callgraph,"",@"SHT_CUDA_CALLGRAPH"
	.align	4
	.sectionentsize	8
	.align		4
        /*0000*/ 	.word	0x00000000
	.align		4
        /*0004*/ 	.word	0xffffffff
	.align		4
        /*0008*/ 	.word	0x00000000
	.align		4
        /*000c*/ 	.word	0xfffffffe
	.align		4
        /*0010*/ 	.word	0x00000000
	.align		4
        /*0014*/ 	.word	0xfffffffd
	.align		4
        /*0018*/ 	.word	0x00000000
	.align		4
        /*001c*/ 	.word	0xfffffffc


//--------------------- .text._Z12testFunctionPfS_S_ --------------------------
	.section	.text._Z12testFunctionPfS_S_,"ax",@progbits
	.align	128
        .global         _Z12testFunctionPfS_S_
        .type           _Z12testFunctionPfS_S_,@function
        .size           _Z12testFunctionPfS_S_,(.L_x_1 - _Z12testFunctionPfS_S_)
        .other          _Z12testFunctionPfS_S_,@"STO_CUDA_ENTRY STV_DEFAULT"
_Z12testFunctionPfS_S_:
.text._Z12testFunctionPfS_S_:
[----:B------:R-:W-:Y:S01]  /*0000*/  LDC R1, c[0x0][0x37c] ;  /* 0x0000df00ff017b82 */ /* 0x000fe20000000800 */
[----:B------:R-:W0:Y:S02]  /*0010*/  S2R R9, SR_TID.X ;  /* 0x0000000000097919 */ /* 0x000e240000002100 */
[----:B0-----:R-:W-:-:S13]  /*0020*/  ISETP.GT.U32.AND P0, PT, R9, 0x4, PT ;  /* 0x000000040900780c */ /* 0x001fda0003f04070 */
[----:B------:R-:W-:Y:S05]  /*0030*/  @P0 EXIT ;  /* 0x000000000000094d */ /* 0x000fea0003800000 */
[----:B------:R-:W0:Y:S01]  /*0040*/  LDC.64 R2, c[0x0][0x380] ;  /* 0x0000e000ff027b82 */ /* 0x000e220000000a00 */
[----:B------:R-:W1:Y:S07]  /*0050*/  LDCU.64 UR4, c[0x0][0x358] ;  /* 0x00006b00ff0477ac */ /* 0x000e6e0008000a00 */
[----:B------:R-:W2:Y:S08]  /*0060*/  LDC.64 R4, c[0x0][0x388] ;  /* 0x0000e200ff047b82 */ /* 0x000eb00000000a00 */
[----:B------:R-:W3:Y:S01]  /*0070*/  LDC.64 R6, c[0x0][0x390] ;  /* 0x0000e400ff067b82 */ /* 0x000ee20000000a00 */
[----:B0-----:R-:W-:-:S05]  /*0080*/  IMAD.WIDE.U32 R2, R9, 0x4, R2 ;  /* 0x0000000409027825 */ /* 0x001fca00078e0002 */
[----:B-1----:R-:W4:Y:S04]  /*0090*/  LDG.E R0, desc[UR4][R2.64] ;  /* 0x0000000402007981 */ /* 0x002f28000c1e1900 */
[----:B--2---:R-:W4:Y:S04]  /*00a0*/  LDG.E R5, desc[UR4][R4.64] ;  /* 0x0000000404057981 */ /* 0x004f28000c1e1900 */
[----:B---3--:R-:W2:Y:S01]  /*00b0*/  LDG.E R7, desc[UR4][R6.64] ;  /* 0x0000000406077981 */ /* 0x008ea2000c1e1900 */
[----:B----4-:R-:W-:-:S04]  /*00c0*/  FADD R0, R0, R5 ;  /* 0x0000000500007221 */ /* 0x010fc80000000000 */
[----:B--2---:R-:W-:-:S05]  /*00d0*/  FADD R9, R0, R7 ;  /* 0x0000000700097221 */ /* 0x004fca0000000000 */
[----:B------:R-:W-:Y:S01]  /*00e0*/  STG.E desc[UR4][R2.64], R9 ;  /* 0x0000000902007986 */ /* 0x000fe2000c101904 */
[----:B------:R-:W-:Y:S05]  /*00f0*/  EXIT ;  /* 0x000000000000794d */ /* 0x000fea0003800000 */
.L_x_0:
[----:B------:R-:W-:-:S00]  /*0100*/  BRA `(.L_x_0) ;  /* 0xfffffffc00fc7947 */ /* 0x000fc0000383ffff */
[----:B------:R-:W-:-:S00]  /*0110*/  NOP ;  /* 0x0000000000007918 */ /* 0x000fc00000000000 */
        /* <DEDUP_REMOVED lines=14> */
.L_x_1:


//--------------------- .nv.shared.reserved.0     --------------------------
	.section	.nv.shared.reserved.0,"aw",@nobits
	.weak		__nv_reservedSMEM_offset_0_alias
	.size		__nv_reservedSMEM_offset_0_alias, 0, 64
	.other		__nv_reservedSMEM_offset_0_alias,@"STO_CUDA_RESERVED_SHARED STV_DEFAULT"
__nv_reservedSMEM_offset_0_alias:
	.zero		0
	.zero		64


//--------------------- .nv.constant0._Z12testFunctionPfS_S_ --------------------------
	.section	.nv.constant0._Z12testFunctionPfS_S_,"a",@progbits
	.sectionflags	@""
	.align	4
.nv.constant0._Z12testFunctionPfS_S_:
	.zero		920


//--------------------- SYMBOLS --------------------------

	.type		.nv.reservedSmem.offset0,@object
	.size		.nv.reservedSmem.offset0,0x4
